	.headerflags	@"EF_CUDA_TEXMODE_UNIFIED EF_CUDA_64BIT_ADDRESS EF_CUDA_ACCELERATORS EF_CUDA_SM90 EF_CUDA_VIRTUAL_SM(EF_CUDA_SM90)"
	.elftype	@"ET_EXEC"


//--------------------- .nv.info                  --------------------------
	.section	.nv.info,"",@"SHT_CUDA_INFO"
	.align	4


	//----- nvinfo : EIATTR_REGCOUNT
	.align		4
        /*0000*/ 	.byte	0x04, 0x2f
        /*0002*/ 	.short	(.L_1 - .L_0)
	.align		4
.L_0:
        /*0004*/ 	.word	index@(triton_poi_fused__softmax_6)
        /*0008*/ 	.word	0x00000014


	//----- nvinfo : EIATTR_MIN_STACK_SIZE
	.align		4
.L_1:
        /*000c*/ 	.byte	0x04, 0x12
        /*000e*/ 	.short	(.L_3 - .L_2)
	.align		4
.L_2:
        /*0010*/ 	.word	index@(triton_poi_fused__softmax_6)
        /*0014*/ 	.word	0x00000000


	//----- nvinfo : EIATTR_FRAME_SIZE
	.align		4
.L_3:
        /*0018*/ 	.byte	0x04, 0x11
        /*001a*/ 	.short	(.L_5 - .L_4)
	.align		4
.L_4:
        /*001c*/ 	.word	index@(triton_poi_fused__softmax_6)
        /*0020*/ 	.word	0x00000000


	//----- nvinfo : EIATTR_MIN_STACK_SIZE
	.align		4
.L_5:
        /*0024*/ 	.byte	0x04, 0x12
        /*0026*/ 	.short	(.L_7 - .L_6)
	.align		4
.L_6:
        /*0028*/ 	.word	index@(triton_poi_fused__softmax_6)
        /*002c*/ 	.word	0x00000000
.L_7:


//--------------------- .nv.info.triton_poi_fused__softmax_6 --------------------------
	.section	.nv.info.triton_poi_fused__softmax_6,"",@"SHT_CUDA_INFO"
	.sectionflags	@""
	.align	4


	//----- nvinfo : EIATTR_CUDA_API_VERSION
	.align		4
        /*0000*/ 	.byte	0x04, 0x37
        /*0002*/ 	.short	(.L_9 - .L_8)
.L_8:
        /*0004*/ 	.word	0x0000007c


	//----- nvinfo : EIATTR_KPARAM_INFO
	.align		4
.L_9:
        /*0008*/ 	.byte	0x04, 0x17
        /*000a*/ 	.short	(.L_11 - .L_10)
.L_10:
        /*000c*/ 	.word	0x00000000
        /*0010*/ 	.short	0x0003
        /*0012*/ 	.short	0x0018
        /*0014*/ 	.byte	0x00, 0xf0, 0x11, 0x00


	//----- nvinfo : EIATTR_KPARAM_INFO
	.align		4
.L_11:
        /*0018*/ 	.byte	0x04, 0x17
        /*001a*/ 	.short	(.L_13 - .L_12)
.L_12:
        /*001c*/ 	.word	0x00000000
        /*0020*/ 	.short	0x0002
        /*0022*/ 	.short	0x0010
        /*0024*/ 	.byte	0x00, 0xf4, 0x21, 0x00


	//----- nvinfo : EIATTR_KPARAM_INFO
	.align		4
.L_13:
        /*0028*/ 	.byte	0x04, 0x17
        /*002a*/ 	.short	(.L_15 - .L_14)
.L_14:
        /*002c*/ 	.word	0x00000000
        /*0030*/ 	.short	0x0001
        /*0032*/ 	.short	0x0008
        /*0034*/ 	.byte	0x00, 0xf4, 0x21, 0x00


	//----- nvinfo : EIATTR_KPARAM_INFO
	.align		4
.L_15:
        /*0038*/ 	.byte	0x04, 0x17
        /*003a*/ 	.short	(.L_17 - .L_16)
.L_16:
        /*003c*/ 	.word	0x00000000
        /*0040*/ 	.short	0x0000
        /*0042*/ 	.short	0x0000
        /*0044*/ 	.byte	0x00, 0xf4, 0x21, 0x00


	//----- nvinfo : EIATTR_SPARSE_MMA_MASK
	.align		4
.L_17:
        /*0048*/ 	.byte	0x03, 0x50
        /*004a*/ 	.short	0x0000


	//----- nvinfo : EIATTR_MAXREG_COUNT
	.align		4
        /*004c*/ 	.byte	0x03, 0x1b
        /*004e*/ 	.short	0x00ff


	//----- nvinfo : EIATTR_EXIT_INSTR_OFFSETS
	.align		4
        /*0050*/ 	.byte	0x04, 0x1c
        /*0052*/ 	.short	(.L_19 - .L_18)


	//   ....[0]....
.L_18:
        /*0054*/ 	.word	0x000003c0


	//   ....[1]....
        /*0058*/ 	.word	0x000003e0


	//----- nvinfo : EIATTR_REQNTID
	.align		4
.L_19:
        /*005c*/ 	.byte	0x04, 0x10
        /*005e*/ 	.short	(.L_21 - .L_20)
.L_20:
        /*0060*/ 	.word	0x00000080
        /*0064*/ 	.word	0x00000001
        /*0068*/ 	.word	0x00000001


	//----- nvinfo : EIATTR_CBANK_PARAM_SIZE
	.align		4
.L_21:
        /*006c*/ 	.byte	0x03, 0x19
        /*006e*/ 	.short	0x001c


	//----- nvinfo : EIATTR_PARAM_CBANK
	.align		4
        /*0070*/ 	.byte	0x04, 0x0a
        /*0072*/ 	.short	(.L_23 - .L_22)
	.align		4
.L_22:
        /*0074*/ 	.word	index@(.nv.constant0.triton_poi_fused__softmax_6)
        /*0078*/ 	.short	0x0210
        /*007a*/ 	.short	0x001c


	//----- nvinfo : EIATTR_SW_WAR
	.align		4
.L_23:
        /*007c*/ 	.byte	0x04, 0x36
        /*007e*/ 	.short	(.L_25 - .L_24)
.L_24:
        /*0080*/ 	.word	0x00000008
.L_25:


//--------------------- .nv.callgraph             --------------------------
	.section	.nv.callgraph,"",@"SHT_CUDA_CALLGRAPH"
	.align	4
	.sectionentsize	8
	.align		4
        /*0000*/ 	.word	0x00000000
	.align		4
        /*0004*/ 	.word	0xffffffff
	.align		4
        /*0008*/ 	.word	0x00000000
	.align		4
        /*000c*/ 	.word	0xfffffffe
	.align		4
        /*0010*/ 	.word	0x00000000
	.align		4
        /*0014*/ 	.word	0xfffffffd
	.align		4
        /*0018*/ 	.word	0x00000000
	.align		4
        /*001c*/ 	.word	0xfffffffc


//--------------------- .text.triton_poi_fused__softmax_6 --------------------------
	.section	.text.triton_poi_fused__softmax_6,"ax",@progbits
	.align	128
        .global         triton_poi_fused__softmax_6
        .type           triton_poi_fused__softmax_6,@function
        .size           triton_poi_fused__softmax_6,(.L_x_1 - triton_poi_fused__softmax_6)
        .other          triton_poi_fused__softmax_6,@"STO_CUDA_ENTRY STV_DEFAULT"
triton_poi_fused__softmax_6:
.text.triton_poi_fused__softmax_6:
[----:B------:R-:W0:Y:S02]  /*0000*/  LDC R1, c[0x0][0x28] ;  /* 0x00000a00ff017b82 */ /* 0x000e240000000800 */
[----:B------:R-:W1:Y:S01]  /*0010*/  S2R R0, SR_TID.X ;  /* 0x0000000000007919 */ /* 0x000e620000002100 */
[----:B------:R-:W2:Y:S01]  /*0020*/  LDC.64 R6, c[0x0][0x210] ;  /* 0x00008400ff067b82 */ /* 0x000ea20000000a00 */
[----:B------:R-:W-:Y:S01]  /*0030*/  CS2R R16, SRZ ;  /* 0x0000000000107805 */ /* 0x000fe2000001ff00 */
[----:B------:R-:W-:Y:S01]  /*0040*/  ULDC.64 UR4, c[0x0][0x208] ;  /* 0x0000820000047ab9 */ /* 0x000fe20000000a00 */
[----:B------:R-:W3:Y:S05]  /*0050*/  S2R R9, SR_CTAID.X ;  /* 0x0000000000097919 */ /* 0x000eea0000002500 */
[----:B------:R-:W4:Y:S08]  /*0060*/  LDC.64 R2, c[0x0][0x218] ;  /* 0x00008600ff027b82 */ /* 0x000f300000000a00 */
[----:B------:R-:W5:Y:S01]  /*0070*/  LDC.64 R4, c[0x0][0x220] ;  /* 0x00008800ff047b82 */ /* 0x000f620000000a00 */
[----:B-1----:R-:W-:-:S04]  /*0080*/  SHF.L.U32 R0, R0, 0x1, RZ ;  /* 0x0000000100007819 */ /* 0x002fc800000006ff */
[----:B------:R-:W-:-:S04]  /*0090*/  LOP3.LUT R0, R0, 0xfe, RZ, 0xc0, !PT ;  /* 0x000000fe00007812 */ /* 0x000fc800078ec0ff */
[----:B---3--:R-:W-:-:S04]  /*00a0*/  LEA R9, R9, R0, 0x8 ;  /* 0x0000000009097211 */ /* 0x008fc800078e40ff */
[----:B------:R-:W-:Y:S01]  /*00b0*/  IADD3 R0, R9, 0x1, RZ ;  /* 0x0000000109007810 */ /* 0x000fe20007ffe0ff */
[C---:B------:R-:W-:Y:S01]  /*00c0*/  IMAD.HI R8, R9.reuse, 0x66666667, RZ ;  /* 0x6666666709087827 */ /* 0x040fe200078e02ff */
[----:B------:R-:W-:-:S03]  /*00d0*/  ISETP.GE.AND P6, PT, R9, 0x190, PT ;  /* 0x000001900900780c */ /* 0x000fc60003fc6270 */
[----:B------:R-:W-:Y:S01]  /*00e0*/  IMAD.HI R0, R0, 0x66666667, RZ ;  /* 0x6666666700007827 */ /* 0x000fe200078e02ff */
[----:B------:R-:W-:-:S03]  /*00f0*/  SHF.R.S32.HI R11, RZ, 0x1, R8 ;  /* 0x00000001ff0b7819 */ /* 0x000fc60000011408 */
[----:B--2---:R-:W-:Y:S01]  /*0100*/  IMAD.WIDE R6, R9, 0x4, R6 ;  /* 0x0000000409067825 */ /* 0x004fe200078e0206 */
[----:B------:R-:W-:Y:S02]  /*0110*/  SHF.R.S32.HI R15, RZ, 0x1, R0 ;  /* 0x00000001ff0f7819 */ /* 0x000fe40000011400 */
[----:B------:R-:W-:Y:S02]  /*0120*/  LEA.HI R13, R8, R11, RZ, 0x1 ;  /* 0x0000000b080d7211 */ /* 0x000fe400078f08ff */
[----:B------:R-:W-:Y:S02]  /*0130*/  CS2R R8, SRZ ;  /* 0x0000000000087805 */ /* 0x000fe4000001ff00 */
[----:B------:R-:W-:Y:S01]  /*0140*/  LEA.HI R15, R0, R15, RZ, 0x1 ;  /* 0x0000000f000f7211 */ /* 0x000fe200078f08ff */
[----:B------:R-:W-:Y:S01]  /*0150*/  HFMA2.MMA R0, -RZ, RZ, 0, 0 ;  /* 0x00000000ff007435 */ /* 0x000fe200000001ff */
[--C-:B----4-:R-:W-:Y:S02]  /*0160*/  IMAD.WIDE R10, R13, 0x4, R2.reuse ;  /* 0x000000040d0a7825 */ /* 0x110fe400078e0202 */
[----:B------:R-:W2:Y:S02]  /*0170*/  @!P6 LDG.E.64 R8, desc[UR4][R6.64] ;  /* 0x000000040608e981 */ /* 0x000ea4000c1e1b00 */
[----:B------:R-:W-:-:S02]  /*0180*/  IMAD.WIDE R2, R15, 0x4, R2 ;  /* 0x000000040f027825 */ /* 0x000fc400078e0202 */
[----:B------:R-:W2:Y:S04]  /*0190*/  @!P6 LDG.E.EL R17, desc[UR4][R10.64] ;  /* 0x000000040a11e981 */ /* 0x000ea8000c2e1900 */
[----:B------:R-:W3:Y:S01]  /*01a0*/  @!P6 LDG.E.EL R0, desc[UR4][R2.64] ;  /* 0x000000040200e981 */ /* 0x000ee2000c2e1900 */
[----:B-----5:R-:W-:Y:S01]  /*01b0*/  IMAD.WIDE R12, R13, 0x4, R4 ;  /* 0x000000040d0c7825 */ /* 0x020fe200078e0204 */
[----:B------:R-:W-:-:S03]  /*01c0*/  MOV R14, RZ ;  /* 0x000000ff000e7202 */ /* 0x000fc60000000f00 */
[----:B------:R-:W-:Y:S01]  /*01d0*/  IMAD.WIDE R4, R15, 0x4, R4 ;  /* 0x000000040f047825 */ /* 0x000fe200078e0204 */
[----:B------:R-:W4:Y:S04]  /*01e0*/  @!P6 LDG.E.EL R16, desc[UR4][R12.64] ;  /* 0x000000040c10e981 */ /* 0x000f28000c2e1900 */
[----:B------:R-:W5:Y:S01]  /*01f0*/  @!P6 LDG.E.EL R14, desc[UR4][R4.64] ;  /* 0x00000004040ee981 */ /* 0x000f62000c2e1900 */
[----:B--2---:R-:W-:Y:S01]  /*0200*/  FADD R8, -R17, R8 ;  /* 0x0000000811087221 */ /* 0x004fe20000000100 */
[----:B---3--:R-:W-:-:S03]  /*0210*/  FADD R0, -R0, R9 ;  /* 0x0000000900007221 */ /* 0x008fc60000000100 */
[----:B------:R-:W-:Y:S01]  /*0220*/  FMUL R8, R8, 1.4426950216293334961 ;  /* 0x3fb8aa3b08087820 */ /* 0x000fe20000400000 */
[----:B------:R-:W-:-:S04]  /*0230*/  FMUL R2, R0, 1.4426950216293334961 ;  /* 0x3fb8aa3b00027820 */ /* 0x000fc80000400000 */
[----:B------:R-:W-:Y:S02]  /*0240*/  FSETP.GEU.AND P2, PT, R8, -126, PT ;  /* 0xc2fc00000800780b */ /* 0x000fe40003f4e000 */
[----:B------:R-:W-:Y:S02]  /*0250*/  FSETP.GEU.AND P3, PT, R2, -126, PT ;  /* 0xc2fc00000200780b */ /* 0x000fe40003f6e000 */
[----:B----4-:R-:W-:Y:S02]  /*0260*/  FSETP.GT.AND P0, PT, |R16|, 8.50705917302346158658e+37, PT ;  /* 0x7e8000001000780b */ /* 0x010fe40003f04200 */
[----:B-----5:R-:W-:Y:S02]  /*0270*/  FSETP.GT.AND P1, PT, |R14|, 8.50705917302346158658e+37, PT ;  /* 0x7e8000000e00780b */ /* 0x020fe40003f24200 */
[----:B------:R-:W-:Y:S02]  /*0280*/  FSETP.GEU.AND P4, PT, |R16|, 1.175494350822287508e-38, PT ;  /* 0x008000001000780b */ /* 0x000fe40003f8e200 */
[----:B------:R-:W-:-:S03]  /*0290*/  FSETP.GEU.AND P5, PT, |R14|, 1.175494350822287508e-38, PT ;  /* 0x008000000e00780b */ /* 0x000fc60003fae200 */
[----:B------:R-:W-:Y:S02]  /*02a0*/  @!P2 FMUL R8, R8, 0.5 ;  /* 0x3f0000000808a820 */ /* 0x000fe40000400000 */
[----:B------:R-:W-:Y:S02]  /*02b0*/  @!P3 FMUL R2, R2, 0.5 ;  /* 0x3f0000000202b820 */ /* 0x000fe40000400000 */
[----:B------:R-:W1:Y:S01]  /*02c0*/  MUFU.EX2 R0, R8 ;  /* 0x0000000800007308 */ /* 0x000e620000000800 */
[----:B------:R-:W-:Y:S01]  /*02d0*/  @P0 FMUL R16, R16, 0.25 ;  /* 0x3e80000010100820 */ /* 0x000fe20000400000 */
[----:B------:R-:W-:-:S06]  /*02e0*/  @P1 FMUL R14, R14, 0.25 ;  /* 0x3e8000000e0e1820 */ /* 0x000fcc0000400000 */
[----:B------:R-:W2:Y:S01]  /*02f0*/  MUFU.EX2 R3, R2 ;  /* 0x0000000200037308 */ /* 0x000ea20000000800 */
[----:B------:R-:W-:Y:S01]  /*0300*/  @!P4 FMUL R16, R16, 16777216 ;  /* 0x4b8000001010c820 */ /* 0x000fe20000400000 */
[----:B------:R-:W-:-:S06]  /*0310*/  @!P5 FMUL R14, R14, 16777216 ;  /* 0x4b8000000e0ed820 */ /* 0x000fcc0000400000 */
[----:B------:R-:W3:Y:S01]  /*0320*/  MUFU.RCP R5, R16 ;  /* 0x0000001000057308 */ /* 0x000ee20000001000 */
[----:B-1----:R-:W-:-:S07]  /*0330*/  @!P2 FMUL R0, R0, R0 ;  /* 0x000000000000a220 */ /* 0x002fce0000400000 */
[----:B------:R-:W1:Y:S01]  /*0340*/  MUFU.RCP R4, R14 ;  /* 0x0000000e00047308 */ /* 0x000e620000001000 */
[----:B--2---:R-:W-:Y:S01]  /*0350*/  @!P3 FMUL R3, R3, R3 ;  /* 0x000000030303b220 */ /* 0x004fe20000400000 */
[----:B------:R-:W-:-:S03]  /*0360*/  @P0 FMUL R0, R0, 0.25 ;  /* 0x3e80000000000820 */ /* 0x000fc60000400000 */
[----:B------:R-:W-:Y:S01]  /*0370*/  @P1 FMUL R3, R3, 0.25 ;  /* 0x3e80000003031820 */ /* 0x000fe20000400000 */
[----:B------:R-:W-:-:S03]  /*0380*/  @!P4 FMUL R0, R0, 16777216 ;  /* 0x4b8000000000c820 */ /* 0x000fc60000400000 */
[----:B------:R-:W-:Y:S01]  /*0390*/  @!P5 FMUL R3, R3, 16777216 ;  /* 0x4b8000000303d820 */ /* 0x000fe20000400000 */
[----:B---3--:R-:W-:-:S03]  /*03a0*/  FMUL R2, R5, R0 ;  /* 0x0000000005027220 */ /* 0x008fc60000400000 */
[----:B-1----:R-:W-:Y:S01]  /*03b0*/  FMUL R3, R4, R3 ;  /* 0x0000000304037220 */ /* 0x002fe20000400000 */
[----:B------:R-:W-:Y:S06]  /*03c0*/  @P6 EXIT ;  /* 0x000000000000694d */ /* 0x000fec0003800000 */
[----:B------:R-:W-:Y:S01]  /*03d0*/  STG.E.64 desc[UR4][R6.64], R2 ;  /* 0x0000000206007986 */ /* 0x000fe2000c101b04 */
[----:B------:R-:W-:Y:S05]  /*03e0*/  EXIT ;  /* 0x000000000000794d */ /* 0x000fea0003800000 */
.L_x_0:
[----:B------:R-:W-:-:S00]  /*03f0*/  BRA `(.L_x_0) ;  /* 0xfffffffc00fc7947 */ /* 0x000fc0000383ffff */
[----:B------:R-:W-:-:S00]  /*0400*/  NOP ;  /* 0x0000000000007918 */ /* 0x000fc00000000000 */
[----:B------:R-:W-:-:S00]  /*0410*/  NOP ;  /* 0x0000000000007918 */ /* 0x000fc00000000000 */
[----:B------:R-:W-:-:S00]  /*0420*/  NOP ;  /* 0x0000000000007918 */ /* 0x000fc00000000000 */
[----:B------:R-:W-:-:S00]  /*0430*/  NOP ;  /* 0x0000000000007918 */ /* 0x000fc00000000000 */
[----:B------:R-:W-:-:S00]  /*0440*/  NOP ;  /* 0x0000000000007918 */ /* 0x000fc00000000000 */
[----:B------:R-:W-:-:S00]  /*0450*/  NOP ;  /* 0x0000000000007918 */ /* 0x000fc00000000000 */
[----:B------:R-:W-:-:S00]  /*0460*/  NOP ;  /* 0x0000000000007918 */ /* 0x000fc00000000000 */
[----:B------:R-:W-:-:S00]  /*0470*/  NOP ;  /* 0x0000000000007918 */ /* 0x000fc00000000000 */
.L_x_1:


//--------------------- .nv.constant0.triton_poi_fused__softmax_6 --------------------------
	.section	.nv.constant0.triton_poi_fused__softmax_6,"a",@progbits
	.sectionflags	@""
	.align	4
.nv.constant0.triton_poi_fused__softmax_6:
	.zero		556
